//
// Generated by NVIDIA NVVM Compiler
//
// Compiler Build ID: CL-36424714
// Cuda compilation tools, release 13.0, V13.0.88
// Based on NVVM 20.0.0
//

.version 9.0
.target sm_100
.address_size 64

	// .globl	_Z7cudaRuniiiPiS_

.visible .entry _Z7cudaRuniiiPiS_(
	.param .u32 _Z7cudaRuniiiPiS__param_0,
	.param .u32 _Z7cudaRuniiiPiS__param_1,
	.param .u32 _Z7cudaRuniiiPiS__param_2,
	.param .u64 .ptr .align 1 _Z7cudaRuniiiPiS__param_3,
	.param .u64 .ptr .align 1 _Z7cudaRuniiiPiS__param_4
)
{
	.reg .pred 	%p<5>;
	.reg .b32 	%r<54>;
	.reg .b64 	%rd<28>;

	ld.param.u32 	%r8, [_Z7cudaRuniiiPiS__param_0];
	ld.param.u32 	%r9, [_Z7cudaRuniiiPiS__param_1];
	ld.param.u32 	%r10, [_Z7cudaRuniiiPiS__param_2];
	ld.param.u64 	%rd3, [_Z7cudaRuniiiPiS__param_3];
	ld.param.u64 	%rd4, [_Z7cudaRuniiiPiS__param_4];
	cvta.to.global.u64 	%rd1, %rd4;
	cvta.to.global.u64 	%rd2, %rd3;
	mov.u32 	%r11, %ctaid.x;
	mov.u32 	%r1, %ntid.x;
	mov.u32 	%r12, %tid.x;
	mad.lo.s32 	%r53, %r11, %r1, %r12;
	setp.ge.s32 	%p1, %r53, %r8;
	@%p1 bra 	$L__BB0_8;
	add.s32 	%r3, %r9, -1;
	add.s32 	%r4, %r10, -1;
	mov.u32 	%r13, %nctaid.x;
	mul.lo.s32 	%r5, %r1, %r13;
$L__BB0_2:
	div.s32 	%r15, %r53, %r9;
	mul.lo.s32 	%r16, %r15, %r9;
	sub.s32 	%r17, %r53, %r16;
	add.s32 	%r18, %r3, %r17;
	rem.s32 	%r19, %r18, %r9;
	add.s32 	%r20, %r4, %r15;
	rem.s32 	%r21, %r20, %r10;
	mul.lo.s32 	%r22, %r21, %r9;
	add.s32 	%r23, %r22, %r19;
	mul.wide.s32 	%rd5, %r23, 4;
	add.s64 	%rd6, %rd2, %rd5;
	ld.global.u32 	%r24, [%rd6];
	add.s32 	%r25, %r22, %r17;
	mul.wide.s32 	%rd7, %r25, 4;
	add.s64 	%rd8, %rd2, %rd7;
	ld.global.u32 	%r26, [%rd8];
	add.s32 	%r27, %r26, %r24;
	add.s32 	%r28, %r17, 1;
	rem.s32 	%r29, %r28, %r9;
	add.s32 	%r30, %r29, %r22;
	mul.wide.s32 	%rd9, %r30, 4;
	add.s64 	%rd10, %rd2, %rd9;
	ld.global.u32 	%r31, [%rd10];
	add.s32 	%r32, %r27, %r31;
	add.s32 	%r33, %r19, %r16;
	mul.wide.s32 	%rd11, %r33, 4;
	add.s64 	%rd12, %rd2, %rd11;
	ld.global.u32 	%r34, [%rd12];
	add.s32 	%r35, %r32, %r34;
	add.s32 	%r36, %r29, %r16;
	mul.wide.s32 	%rd13, %r36, 4;
	add.s64 	%rd14, %rd2, %rd13;
	ld.global.u32 	%r37, [%rd14];
	add.s32 	%r38, %r35, %r37;
	add.s32 	%r39, %r15, 1;
	rem.s32 	%r40, %r39, %r10;
	mul.lo.s32 	%r41, %r40, %r9;
	add.s32 	%r42, %r41, %r19;
	mul.wide.s32 	%rd15, %r42, 4;
	add.s64 	%rd16, %rd2, %rd15;
	ld.global.u32 	%r43, [%rd16];
	add.s32 	%r44, %r38, %r43;
	add.s32 	%r45, %r41, %r17;
	mul.wide.s32 	%rd17, %r45, 4;
	add.s64 	%rd18, %rd2, %rd17;
	ld.global.u32 	%r46, [%rd18];
	add.s32 	%r47, %r44, %r46;
	add.s32 	%r48, %r41, %r29;
	mul.wide.s32 	%rd19, %r48, 4;
	add.s64 	%rd20, %rd2, %rd19;
	ld.global.u32 	%r49, [%rd20];
	add.s32 	%r14, %r47, %r49;
	setp.eq.s32 	%p2, %r14, 3;
	@%p2 bra 	$L__BB0_5;
	setp.ne.s32 	%p3, %r14, 2;
	@%p3 bra 	$L__BB0_6;
	mul.wide.s32 	%rd23, %r53, 4;
	add.s64 	%rd24, %rd2, %rd23;
	ld.global.u32 	%r51, [%rd24];
	add.s64 	%rd25, %rd1, %rd23;
	st.global.u32 	[%rd25], %r51;
	bra.uni 	$L__BB0_7;
$L__BB0_5:
	mul.wide.s32 	%rd21, %r53, 4;
	add.s64 	%rd22, %rd1, %rd21;
	mov.b32 	%r50, 1;
	st.global.u32 	[%rd22], %r50;
	bra.uni 	$L__BB0_7;
$L__BB0_6:
	mul.wide.s32 	%rd26, %r53, 4;
	add.s64 	%rd27, %rd1, %rd26;
	mov.b32 	%r52, 0;
	st.global.u32 	[%rd27], %r52;
$L__BB0_7:
	add.s32 	%r53, %r53, %r5;
	setp.lt.s32 	%p4, %r53, %r8;
	@%p4 bra 	$L__BB0_2;
$L__BB0_8:
	ret;

}


// ===== COMPILED SASS (sm_100) =====

	.target	sm_100

	.elftype	@"ET_EXEC"


//--------------------- .note.nv.tkinfo           --------------------------
	.section	.note.nv.tkinfo,"",@"SHT_NOTE"
	.sectionflags	@"SHF_NOTE_NV_TKINFO"
	.tkinfo
        /*0018*/ 	.word	0x00000002
        /*0030*/ 	.string	""
        /*0030*/ 	.string	"ptxas"
        /*0030*/ 	.string	"Cuda compilation tools, release 13.0, V13.0.88"
        /*0030*/ 	.string	"Build cuda_13.0.r13.0/compiler.36424714_0"
        /*0030*/ 	.string	"-arch sm_100 -m 64 "



//--------------------- .note.nv.cuinfo           --------------------------
	.section	.note.nv.cuinfo,"",@"SHT_NOTE"
	.sectionflags	@"SHF_NOTE_NV_CUINFO"
        /*0018*/ 	.short	0x0002
        /*001a*/ 	.short	0x0064
        /*001c*/ 	.short	0x0082
	.zero		2


//--------------------- .nv.info                  --------------------------
	.section	.nv.info,"",@"SHT_CUDA_INFO"
	.align	4


	//----- nvinfo : EIATTR_REGCOUNT
	.align		4
        /*0000*/ 	.byte	0x04, 0x2f
        /*0002*/ 	.short	(.L_1 - .L_0)
	.align		4
.L_0:
        /*0004*/ 	.word	index@(_Z7cudaRuniiiPiS_)
        /*0008*/ 	.word	0x00000020


	//----- nvinfo : EIATTR_FRAME_SIZE
	.align		4
.L_1:
        /*000c*/ 	.byte	0x04, 0x11
        /*000e*/ 	.short	(.L_3 - .L_2)
	.align		4
.L_2:
        /*0010*/ 	.word	index@(_Z7cudaRuniiiPiS_)
        /*0014*/ 	.word	0x00000000


	//----- nvinfo : EIATTR_MIN_STACK_SIZE
	.align		4
.L_3:
        /*0018*/ 	.byte	0x04, 0x12
        /*001a*/ 	.short	(.L_5 - .L_4)
	.align		4
.L_4:
        /*001c*/ 	.word	index@(_Z7cudaRuniiiPiS_)
        /*0020*/ 	.word	0x00000000
.L_5:


//--------------------- .nv.compat                --------------------------
	.section	.nv.compat,"",@"SHT_CUDA_COMPAT_INFO"
	.align	4
        /*0000*/ 	.byte	0x02, 0x09, 0x00, 0x00, 0x02, 0x02, 0x01, 0x00, 0x02, 0x05, 0x05, 0x00, 0x03, 0x07, 0x01, 0x01
        /*0010*/ 	.byte	0x02, 0x03, 0x00, 0x00, 0x02, 0x06, 0x01, 0x00, 0x04, 0x0b, 0x08, 0x00, 0x09, 0x00, 0x00, 0x00
        /*0020*/ 	.byte	0x00, 0x00, 0x00, 0x00


//--------------------- .nv.info._Z7cudaRuniiiPiS_ --------------------------
	.section	.nv.info._Z7cudaRuniiiPiS_,"",@"SHT_CUDA_INFO"
	.sectionflags	@""
	.align	4


	//----- nvinfo : EIATTR_CUDA_API_VERSION
	.align		4
        /*0000*/ 	.byte	0x04, 0x37
        /*0002*/ 	.short	(.L_7 - .L_6)
.L_6:
        /*0004*/ 	.word	0x00000082


	//----- nvinfo : EIATTR_KPARAM_INFO
	.align		4
.L_7:
        /*0008*/ 	.byte	0x04, 0x17
        /*000a*/ 	.short	(.L_9 - .L_8)
.L_8:
        /*000c*/ 	.word	0x00000000
        /*0010*/ 	.short	0x0004
        /*0012*/ 	.short	0x0018
        /*0014*/ 	.byte	0x00, 0xf5, 0x21, 0x00


	//----- nvinfo : EIATTR_KPARAM_INFO
	.align		4
.L_9:
        /*0018*/ 	.byte	0x04, 0x17
        /*001a*/ 	.short	(.L_11 - .L_10)
.L_10:
        /*001c*/ 	.word	0x00000000
        /*0020*/ 	.short	0x0003
        /*0022*/ 	.short	0x0010
        /*0024*/ 	.byte	0x00, 0xf5, 0x21, 0x00


	//----- nvinfo : EIATTR_KPARAM_INFO
	.align		4
.L_11:
        /*0028*/ 	.byte	0x04, 0x17
        /*002a*/ 	.short	(.L_13 - .L_12)
.L_12:
        /*002c*/ 	.word	0x00000000
        /*0030*/ 	.short	0x0002
        /*0032*/ 	.short	0x0008
        /*0034*/ 	.byte	0x00, 0xf0, 0x11, 0x00


	//----- nvinfo : EIATTR_KPARAM_INFO
	.align		4
.L_13:
        /*0038*/ 	.byte	0x04, 0x17
        /*003a*/ 	.short	(.L_15 - .L_14)
.L_14:
        /*003c*/ 	.word	0x00000000
        /*0040*/ 	.short	0x0001
        /*0042*/ 	.short	0x0004
        /*0044*/ 	.byte	0x00, 0xf0, 0x11, 0x00


	//----- nvinfo : EIATTR_KPARAM_INFO
	.align		4
.L_15:
        /*0048*/ 	.byte	0x04, 0x17
        /*004a*/ 	.short	(.L_17 - .L_16)
.L_16:
        /*004c*/ 	.word	0x00000000
        /*0050*/ 	.short	0x0000
        /*0052*/ 	.short	0x0000
        /*0054*/ 	.byte	0x00, 0xf0, 0x11, 0x00


	//----- nvinfo : EIATTR_SPARSE_MMA_MASK
	.align		4
.L_17:
        /*0058*/ 	.byte	0x03, 0x50
        /*005a*/ 	.short	0x0000


	//----- nvinfo : EIATTR_MAXREG_COUNT
	.align		4
        /*005c*/ 	.byte	0x03, 0x1b
        /*005e*/ 	.short	0x00ff


	//----- nvinfo : EIATTR_MERCURY_ISA_VERSION
	.align		4
        /*0060*/ 	.byte	0x03, 0x5f
        /*0062*/ 	.short	0x0101


	//----- nvinfo : EIATTR_VRC_CTA_INIT_COUNT
	.align		4
        /*0064*/ 	.byte	0x02, 0x4a
	.zero		1
	.zero		1


	//----- nvinfo : EIATTR_EXIT_INSTR_OFFSETS
	.align		4
        /*0068*/ 	.byte	0x04, 0x1c
        /*006a*/ 	.short	(.L_19 - .L_18)


	//   ....[0]....
.L_18:
        /*006c*/ 	.word	0x00000070


	//   ....[1]....
        /*0070*/ 	.word	0x00000a30


	//----- nvinfo : EIATTR_CRS_STACK_SIZE
	.align		4
.L_19:
        /*0074*/ 	.byte	0x04, 0x1e
        /*0076*/ 	.short	(.L_21 - .L_20)
.L_20:
        /*0078*/ 	.word	0x00000000


	//----- nvinfo : EIATTR_CBANK_PARAM_SIZE
	.align		4
.L_21:
        /*007c*/ 	.byte	0x03, 0x19
        /*007e*/ 	.short	0x0020


	//----- nvinfo : EIATTR_PARAM_CBANK
	.align		4
        /*0080*/ 	.byte	0x04, 0x0a
        /*0082*/ 	.short	(.L_23 - .L_22)
	.align		4
.L_22:
        /*0084*/ 	.word	index@(.nv.constant0._Z7cudaRuniiiPiS_)
        /*0088*/ 	.short	0x0380
        /*008a*/ 	.short	0x0020


	//----- nvinfo : EIATTR_SW_WAR
	.align		4
.L_23:
        /*008c*/ 	.byte	0x04, 0x36
        /*008e*/ 	.short	(.L_25 - .L_24)
.L_24:
        /*0090*/ 	.word	0x00000008
.L_25:


//--------------------- .nv.callgraph             --------------------------
	.section	.nv.callgraph,"",@"SHT_CUDA_CALLGRAPH"
	.align	4
	.sectionentsize	8
	.align		4
        /*0000*/ 	.word	0x00000000
	.align		4
        /*0004*/ 	.word	0xffffffff
	.align		4
        /*0008*/ 	.word	0x00000000
	.align		4
        /*000c*/ 	.word	0xfffffffe
	.align		4
        /*0010*/ 	.word	0x00000000
	.align		4
        /*0014*/ 	.word	0xfffffffd
	.align		4
        /*0018*/ 	.word	0x00000000
	.align		4
        /*001c*/ 	.word	0xfffffffc


//--------------------- .text._Z7cudaRuniiiPiS_   --------------------------
	.section	.text._Z7cudaRuniiiPiS_,"ax",@progbits
	.align	128
        .global         _Z7cudaRuniiiPiS_
        .type           _Z7cudaRuniiiPiS_,@function
        .size           _Z7cudaRuniiiPiS_,(.L_x_6 - _Z7cudaRuniiiPiS_)
        .other          _Z7cudaRuniiiPiS_,@"STO_CUDA_ENTRY STV_DEFAULT"
_Z7cudaRuniiiPiS_:
.text._Z7cudaRuniiiPiS_:
[----:B------:R-:W-:Y:S01]  /*0000*/  LDC R1, c[0x0][0x37c] ;  /* 0x0000df00ff017b82 */ /* 0x000fe20000000800 */
[----:B------:R-:W0:Y:S07]  /*0010*/  S2R R7, SR_TID.X ;  /* 0x0000000000077919 */ /* 0x000e2e0000002100 */
[----:B------:R-:W0:Y:S01]  /*0020*/  S2UR UR4, SR_CTAID.X ;  /* 0x00000000000479c3 */ /* 0x000e220000002500 */
[----:B------:R-:W1:Y:S07]  /*0030*/  LDCU UR5, c[0x0][0x380] ;  /* 0x00007000ff0577ac */ /* 0x000e6e0008000800 */
[----:B------:R-:W0:Y:S02]  /*0040*/  LDC R12, c[0x0][0x360] ;  /* 0x0000d800ff0c7b82 */ /* 0x000e240000000800 */
[----:B0-----:R-:W-:-:S05]  /*0050*/  IMAD R7, R12, UR4, R7 ;  /* 0x000000040c077c24 */ /* 0x001fca000f8e0207 */
[----:B-1----:R-:W-:-:S13]  /*0060*/  ISETP.GE.AND P0, PT, R7, UR5, PT ;  /* 0x0000000507007c0c */ /* 0x002fda000bf06270 */
[----:B------:R-:W-:Y:S05]  /*0070*/  @P0 EXIT ;  /* 0x000000000000094d */ /* 0x000fea0003800000 */
[----:B------:R-:W0:Y:S01]  /*0080*/  LDC R0, c[0x0][0x384] ;  /* 0x0000e100ff007b82 */ /* 0x000e220000000800 */
[----:B------:R-:W1:Y:S01]  /*0090*/  LDCU UR4, c[0x0][0x370] ;  /* 0x00006e00ff0477ac */ /* 0x000e620008000800 */
[----:B------:R-:W2:Y:S06]  /*00a0*/  LDCU.64 UR6, c[0x0][0x358] ;  /* 0x00006b00ff0677ac */ /* 0x000eac0008000a00 */
[----:B------:R-:W3:Y:S01]  /*00b0*/  LDC R6, c[0x0][0x388] ;  /* 0x0000e200ff067b82 */ /* 0x000ee20000000800 */
[----:B------:R-:W4:Y:S07]  /*00c0*/  LDCU UR5, c[0x0][0x380] ;  /* 0x00007000ff0577ac */ /* 0x000f2e0008000800 */
[----:B------:R-:W1:Y:S01]  /*00d0*/  LDC.64 R2, c[0x0][0x398] ;  /* 0x0000e600ff027b82 */ /* 0x000e620000000a00 */
[----:B0-----:R-:W-:-:S07]  /*00e0*/  IABS R9, R0 ;  /* 0x0000000000097213 */ /* 0x001fce0000000000 */
[----:B------:R-:W0:Y:S01]  /*00f0*/  LDC.64 R4, c[0x0][0x390] ;  /* 0x0000e400ff047b82 */ /* 0x000e220000000a00 */
[----:B------:R-:W5:Y:S07]  /*0100*/  I2F.RP R8, R9 ;  /* 0x0000000900087306 */ /* 0x000f6e0000209400 */
[----:B------:R-:W0:Y:S01]  /*0110*/  LDC R0, c[0x0][0x384] ;  /* 0x0000e100ff007b82 */ /* 0x000e220000000800 */
[----:B-----5:R-:W5:Y:S02]  /*0120*/  MUFU.RCP R8, R8 ;  /* 0x0000000800087308 */ /* 0x020f640000001000 */
[----:B-----5:R-:W-:-:S06]  /*0130*/  VIADD R10, R8, 0xffffffe ;  /* 0x0ffffffe080a7836 */ /* 0x020fcc0000000000 */
[----:B------:R5:W2:Y:S02]  /*0140*/  F2I.FTZ.U32.TRUNC.NTZ R11, R10 ;  /* 0x0000000a000b7305 */ /* 0x000aa4000021f000 */
[----:B-----5:R-:W-:Y:S02]  /*0150*/  HFMA2 R10, -RZ, RZ, 0, 0 ;  /* 0x00000000ff0a7431 */ /* 0x020fe400000001ff */
[----:B--2---:R-:W-:-:S04]  /*0160*/  IMAD.MOV R8, RZ, RZ, -R11 ;  /* 0x000000ffff087224 */ /* 0x004fc800078e0a0b */
[----:B------:R-:W-:Y:S02]  /*0170*/  IMAD R13, R8, R9, RZ ;  /* 0x00000009080d7224 */ /* 0x000fe400078e02ff */
[----:B-1----:R-:W-:Y:S02]  /*0180*/  IMAD R8, R12, UR4, RZ ;  /* 0x000000040c087c24 */ /* 0x002fe4000f8e02ff */
[----:B0--34-:R-:W-:-:S07]  /*0190*/  IMAD.HI.U32 R10, R11, R13, R10 ;  /* 0x0000000d0b0a7227 */ /* 0x019fce00078e000a */
.L_x_4:
[----:B012---:R-:W-:Y:S02]  /*01a0*/  IABS R13, R7 ;  /* 0x00000007000d7213 */ /* 0x007fe40000000000 */
[----:B------:R-:W-:Y:S02]  /*01b0*/  IABS R18, R6 ;  /* 0x0000000600127213 */ /* 0x000fe40000000000 */
[----:B------:R-:W-:Y:S01]  /*01c0*/  IABS R14, R0 ;  /* 0x00000000000e7213 */ /* 0x000fe20000000000 */
[----:B------:R-:W-:Y:S01]  /*01d0*/  IMAD.HI.U32 R10, R10, R13, RZ ;  /* 0x0000000d0a0a7227 */ /* 0x000fe200078e00ff */
[----:B------:R-:W0:Y:S03]  /*01e0*/  I2F.RP R11, R18 ;  /* 0x00000012000b7306 */ /* 0x000e260000209400 */
[----:B------:R-:W-:-:S04]  /*01f0*/  IMAD.MOV R12, RZ, RZ, -R10 ;  /* 0x000000ffff0c7224 */ /* 0x000fc800078e0a0a */
[----:B------:R-:W-:Y:S02]  /*0200*/  IMAD R12, R14, R12, R13 ;  /* 0x0000000c0e0c7224 */ /* 0x000fe400078e020d */
[----:B------:R-:W1:Y:S03]  /*0210*/  I2F.RP R13, R14 ;  /* 0x0000000e000d7306 */ /* 0x000e660000209400 */
[----:B------:R-:W-:-:S05]  /*0220*/  ISETP.GT.U32.AND P1, PT, R9, R12, PT ;  /* 0x0000000c0900720c */ /* 0x000fca0003f24070 */
[----:B0-----:R-:W0:Y:S08]  /*0230*/  MUFU.RCP R11, R11 ;  /* 0x0000000b000b7308 */ /* 0x001e300000001000 */
[----:B------:R-:W-:Y:S01]  /*0240*/  @!P1 IADD3 R12, PT, PT, R12, -R14, RZ ;  /* 0x8000000e0c0c9210 */ /* 0x000fe20007ffe0ff */
[----:B-1----:R-:W1:Y:S01]  /*0250*/  MUFU.RCP R13, R13 ;  /* 0x0000000d000d7308 */ /* 0x002e620000001000 */
[----:B------:R-:W-:-:S02]  /*0260*/  @!P1 IADD3 R10, PT, PT, R10, 0x1, RZ ;  /* 0x000000010a0a9810 */ /* 0x000fc40007ffe0ff */
[----:B------:R-:W-:Y:S02]  /*0270*/  ISETP.GE.U32.AND P0, PT, R12, R9, PT ;  /* 0x000000090c00720c */ /* 0x000fe40003f06070 */
[-C--:B------:R-:W-:Y:S02]  /*0280*/  LOP3.LUT R9, R7, R0.reuse, RZ, 0x3c, !PT ;  /* 0x0000000007097212 */ /* 0x080fe400078e3cff */
[----:B------:R-:W-:Y:S01]  /*0290*/  LOP3.LUT R12, RZ, R0, RZ, 0x33, !PT ;  /* 0x00000000ff0c7212 */ /* 0x000fe200078e33ff */
[----:B0-----:R-:W-:Y:S01]  /*02a0*/  VIADD R16, R11, 0xffffffe ;  /* 0x0ffffffe0b107836 */ /* 0x001fe20000000000 */
[----:B------:R-:W-:-:S03]  /*02b0*/  ISETP.GE.AND P2, PT, R9, RZ, PT ;  /* 0x000000ff0900720c */ /* 0x000fc60003f46270 */
[----:B------:R0:W2:Y:S04]  /*02c0*/  F2I.FTZ.U32.TRUNC.NTZ R17, R16 ;  /* 0x0000001000117305 */ /* 0x0000a8000021f000 */
[----:B------:R-:W-:Y:S01]  /*02d0*/  @P0 IADD3 R10, PT, PT, R10, 0x1, RZ ;  /* 0x000000010a0a0810 */ /* 0x000fe20007ffe0ff */
[----:B-1----:R-:W-:Y:S01]  /*02e0*/  VIADD R9, R13, 0xffffffe ;  /* 0x0ffffffe0d097836 */ /* 0x002fe20000000000 */
[----:B------:R-:W-:-:S03]  /*02f0*/  ISETP.NE.AND P0, PT, R0, RZ, PT ;  /* 0x000000ff0000720c */ /* 0x000fc60003f05270 */
[----:B------:R1:W3:Y:S01]  /*0300*/  F2I.FTZ.U32.TRUNC.NTZ R11, R9 ;  /* 0x00000009000b7305 */ /* 0x0002e2000021f000 */
[----:B------:R-:W-:Y:S02]  /*0310*/  @!P2 IMAD.MOV R10, RZ, RZ, -R10 ;  /* 0x000000ffff0aa224 */ /* 0x000fe400078e0a0a */
[----:B0-----:R-:W-:-:S03]  /*0320*/  IMAD.MOV.U32 R16, RZ, RZ, RZ ;  /* 0x000000ffff107224 */ /* 0x001fc600078e00ff */
[----:B------:R-:W-:Y:S02]  /*0330*/  SEL R13, R12, R10, !P0 ;  /* 0x0000000a0c0d7207 */ /* 0x000fe40004000000 */
[----:B--2---:R-:W-:Y:S02]  /*0340*/  IADD3 R23, PT, PT, RZ, -R17, RZ ;  /* 0x80000011ff177210 */ /* 0x004fe40007ffe0ff */
[C---:B------:R-:W-:Y:S01]  /*0350*/  IADD3 R19, PT, PT, R13.reuse, -0x1, R6 ;  /* 0xffffffff0d137810 */ /* 0x040fe20007ffe006 */
[----:B------:R-:W-:Y:S01]  /*0360*/  IMAD.MOV R15, RZ, RZ, -R13 ;  /* 0x000000ffff0f7224 */ /* 0x000fe200078e0a0d */
[----:B------:R-:W-:Y:S01]  /*0370*/  IADD3 R22, PT, PT, R13, 0x1, RZ ;  /* 0x000000010d167810 */ /* 0x000fe20007ffe0ff */
[----:B-1----:R-:W-:Y:S01]  /*0380*/  IMAD R9, R23, R18, RZ ;  /* 0x0000001217097224 */ /* 0x002fe200078e02ff */
[----:B------:R-:W-:Y:S01]  /*0390*/  IABS R10, R19 ;  /* 0x00000013000a7213 */ /* 0x000fe20000000000 */
[----:B------:R-:W-:Y:S01]  /*03a0*/  IMAD R15, R0, R15, R7 ;  /* 0x0000000f000f7224 */ /* 0x000fe200078e0207 */
[----:B---3--:R-:W-:Y:S01]  /*03b0*/  IADD3 R21, PT, PT, RZ, -R11, RZ ;  /* 0x8000000bff157210 */ /* 0x008fe20007ffe0ff */
[----:B------:R-:W-:Y:S01]  /*03c0*/  IMAD.HI.U32 R16, R17, R9, R16 ;  /* 0x0000000911107227 */ /* 0x000fe200078e0010 */
[----:B------:R-:W-:-:S02]  /*03d0*/  MOV R17, R10 ;  /* 0x0000000a00117202 */ /* 0x000fc40000000f00 */
[----:B------:R-:W-:Y:S01]  /*03e0*/  IADD3 R20, PT, PT, R15, -0x1, R0 ;  /* 0xffffffff0f147810 */ /* 0x000fe20007ffe000 */
[----:B------:R-:W-:Y:S01]  /*03f0*/  IMAD R21, R21, R14, RZ ;  /* 0x0000000e15157224 */ /* 0x000fe200078e02ff */
[----:B------:R-:W-:Y:S01]  /*0400*/  ISETP.GE.AND P5, PT, R19, RZ, PT ;  /* 0x000000ff1300720c */ /* 0x000fe20003fa6270 */
[----:B------:R-:W-:Y:S01]  /*0410*/  IMAD.MOV.U32 R10, RZ, RZ, RZ ;  /* 0x000000ffff0a7224 */ /* 0x000fe200078e00ff */
[----:B------:R-:W-:Y:S01]  /*0420*/  IABS R23, R20 ;  /* 0x0000001400177213 */ /* 0x000fe20000000000 */
[----:B------:R-:W-:-:S04]  /*0430*/  IMAD.HI.U32 R9, R16, R17, RZ ;  /* 0x0000001110097227 */ /* 0x000fc800078e00ff */
[----:B------:R-:W-:Y:S01]  /*0440*/  IMAD.HI.U32 R10, R11, R21, R10 ;  /* 0x000000150b0a7227 */ /* 0x000fe200078e000a */
[----:B------:R-:W-:-:S03]  /*0450*/  IADD3 R21, PT, PT, -R9, RZ, RZ ;  /* 0x000000ff09157210 */ /* 0x000fc60007ffe1ff */
[----:B------:R-:W-:Y:S01]  /*0460*/  IMAD.MOV.U32 R11, RZ, RZ, R23 ;  /* 0x000000ffff0b7224 */ /* 0x000fe200078e0017 */
[----:B------:R-:W-:Y:S01]  /*0470*/  IABS R23, R22 ;  /* 0x0000001600177213 */ /* 0x000fe20000000000 */
[----:B------:R-:W-:Y:S02]  /*0480*/  VIADD R24, R15, 0x1 ;  /* 0x000000010f187836 */ /* 0x000fe40000000000 */
[----:B------:R-:W-:-:S04]  /*0490*/  IMAD.HI.U32 R9, R10, R11, RZ ;  /* 0x0000000b0a097227 */ /* 0x000fc800078e00ff */
[----:B------:R-:W-:Y:S01]  /*04a0*/  IMAD R17, R18, R21, R17 ;  /* 0x0000001512117224 */ /* 0x000fe200078e0211 */
[----:B------:R-:W-:Y:S02]  /*04b0*/  IABS R21, R24 ;  /* 0x0000001800157213 */ /* 0x000fe40000000000 */
[----:B------:R-:W-:Y:S01]  /*04c0*/  IADD3 R25, PT, PT, -R9, RZ, RZ ;  /* 0x000000ff09197210 */ /* 0x000fe20007ffe1ff */
[----:B------:R-:W-:Y:S01]  /*04d0*/  IMAD.HI.U32 R9, R16, R23, RZ ;  /* 0x0000001710097227 */ /* 0x000fe200078e00ff */
[----:B------:R-:W-:-:S03]  /*04e0*/  ISETP.GT.U32.AND P2, PT, R18, R17, PT ;  /* 0x000000111200720c */ /* 0x000fc60003f44070 */
[----:B------:R-:W-:-:S04]  /*04f0*/  IMAD.HI.U32 R16, R10, R21, RZ ;  /* 0x000000150a107227 */ /* 0x000fc800078e00ff */
[----:B------:R-:W-:Y:S02]  /*0500*/  IMAD R11, R14, R25, R11 ;  /* 0x000000190e0b7224 */ /* 0x000fe400078e020b */
[----:B------:R-:W-:Y:S01]  /*0510*/  IMAD.MOV R25, RZ, RZ, -R9 ;  /* 0x000000ffff197224 */ /* 0x000fe200078e0a09 */
[----:B------:R-:W-:Y:S01]  /*0520*/  MOV R9, R14 ;  /* 0x0000000e00097202 */ /* 0x000fe20000000f00 */
[----:B------:R-:W-:Y:S02]  /*0530*/  IMAD.MOV R16, RZ, RZ, -R16 ;  /* 0x000000ffff107224 */ /* 0x000fe400078e0a10 */
[----:B------:R-:W-:Y:S01]  /*0540*/  IMAD R23, R18, R25, R23 ;  /* 0x0000001912177224 */ /* 0x000fe200078e0217 */
[----:B------:R-:W-:Y:S01]  /*0550*/  ISETP.GT.U32.AND P1, PT, R9, R11, PT ;  /* 0x0000000b0900720c */ /* 0x000fe20003f24070 */
[----:B------:R-:W-:Y:S01]  /*0560*/  IMAD R21, R14, R16, R21 ;  /* 0x000000100e157224 */ /* 0x000fe200078e0215 */
[----:B------:R-:W-:Y:S02]  /*0570*/  @!P2 IADD3 R17, PT, PT, R17, -R18, RZ ;  /* 0x800000121111a210 */ /* 0x000fe40007ffe0ff */
[----:B------:R-:W-:-:S02]  /*0580*/  ISETP.GT.U32.AND P4, PT, R18, R23, PT ;  /* 0x000000171200720c */ /* 0x000fc40003f84070 */
[----:B------:R-:W-:Y:S02]  /*0590*/  ISETP.GT.U32.AND P3, PT, R9, R21, PT ;  /* 0x000000150900720c */ /* 0x000fe40003f64070 */
[----:B------:R-:W-:Y:S02]  /*05a0*/  ISETP.GT.U32.AND P2, PT, R18, R17, PT ;  /* 0x000000111200720c */ /* 0x000fe40003f44070 */
[----:B------:R-:W-:-:S03]  /*05b0*/  LOP3.LUT R16, RZ, R6, RZ, 0x33, !PT ;  /* 0x00000006ff107212 */ /* 0x000fc600078e33ff */
[----:B------:R-:W-:-:S04]  /*05c0*/  @!P1 IMAD.IADD R11, R11, 0x1, -R14 ;  /* 0x000000010b0b9824 */ /* 0x000fc800078e0a0e */
[-C--:B------:R-:W-:Y:S02]  /*05d0*/  @!P4 IADD3 R23, PT, PT, R23, -R18.reuse, RZ ;  /* 0x800000121717c210 */ /* 0x080fe40007ffe0ff */
[----:B------:R-:W-:Y:S01]  /*05e0*/  @!P3 IMAD.IADD R21, R21, 0x1, -R14 ;  /* 0x000000011515b824 */ /* 0x000fe200078e0a0e */
[C---:B------:R-:W-:Y:S02]  /*05f0*/  ISETP.GT.U32.AND P6, PT, R9.reuse, R11, PT ;  /* 0x0000000b0900720c */ /* 0x040fe40003fc4070 */
[----:B------:R-:W-:Y:S02]  /*0600*/  ISETP.GT.U32.AND P1, PT, R18, R23, PT ;  /* 0x000000171200720c */ /* 0x000fe40003f24070 */
[----:B------:R-:W-:Y:S02]  /*0610*/  ISETP.GT.U32.AND P4, PT, R9, R21, PT ;  /* 0x000000150900720c */ /* 0x000fe40003f84070 */
[----:B------:R-:W-:Y:S02]  /*0620*/  @!P2 IADD3 R17, PT, PT, R17, -R18, RZ ;  /* 0x800000121111a210 */ /* 0x000fe40007ffe0ff */
[----:B------:R-:W-:-:S02]  /*0630*/  ISETP.GE.AND P2, PT, R20, RZ, PT ;  /* 0x000000ff1400720c */ /* 0x000fc40003f46270 */
[----:B------:R-:W-:Y:S02]  /*0640*/  ISETP.GE.AND P3, PT, R22, RZ, PT ;  /* 0x000000ff1600720c */ /* 0x000fe40003f66270 */
[----:B------:R-:W-:Y:S01]  /*0650*/  @!P5 IADD3 R17, PT, PT, -R17, RZ, RZ ;  /* 0x000000ff1111d210 */ /* 0x000fe20007ffe1ff */
[----:B------:R-:W-:Y:S01]  /*0660*/  @!P6 IMAD.IADD R11, R11, 0x1, -R14 ;  /* 0x000000010b0be824 */ /* 0x000fe200078e0a0e */
[----:B------:R-:W-:Y:S01]  /*0670*/  ISETP.GE.AND P6, PT, R24, RZ, PT ;  /* 0x000000ff1800720c */ /* 0x000fe20003fc6270 */
[----:B------:R-:W-:Y:S01]  /*0680*/  @!P1 IMAD.IADD R23, R23, 0x1, -R18 ;  /* 0x0000000117179824 */ /* 0x000fe200078e0a12 */
[----:B------:R-:W-:Y:S02]  /*0690*/  ISETP.NE.AND P5, PT, R6, RZ, PT ;  /* 0x000000ff0600720c */ /* 0x000fe40003fa5270 */
[----:B------:R-:W-:Y:S02]  /*06a0*/  @!P4 IADD3 R21, PT, PT, R21, -R14, RZ ;  /* 0x8000000e1515c210 */ /* 0x000fe40007ffe0ff */
[----:B------:R-:W-:Y:S01]  /*06b0*/  SEL R17, R16, R17, !P5 ;  /* 0x0000001110117207 */ /* 0x000fe20006800000 */
[----:B------:R-:W-:-:S02]  /*06c0*/  @!P2 IMAD.MOV R11, RZ, RZ, -R11 ;  /* 0x000000ffff0ba224 */ /* 0x000fc400078e0a0b */
[----:B------:R-:W-:Y:S01]  /*06d0*/  IMAD.MOV.U32 R19, RZ, RZ, R21 ;  /* 0x000000ffff137224 */ /* 0x000fe200078e0015 */
[----:B------:R-:W-:Y:S01]  /*06e0*/  @!P3 IADD3 R23, PT, PT, -R23, RZ, RZ ;  /* 0x000000ff1717b210 */ /* 0x000fe20007ffe1ff */
[-C--:B------:R-:W-:Y:S01]  /*06f0*/  IMAD R21, R17, R0.reuse, R15 ;  /* 0x0000000011157224 */ /* 0x080fe200078e020f */
[----:B------:R-:W-:Y:S02]  /*0700*/  SEL R27, R12, R11, !P0 ;  /* 0x0000000b0c1b7207 */ /* 0x000fe40004000000 */
[----:B------:R-:W-:Y:S01]  /*0710*/  @!P6 IADD3 R19, PT, PT, -R19, RZ, RZ ;  /* 0x000000ff1313e210 */ /* 0x000fe20007ffe1ff */
[----:B------:R-:W-:Y:S01]  /*0720*/  IMAD.WIDE R20, R21, 0x4, R4 ;  /* 0x0000000415147825 */ /* 0x000fe200078e0204 */
[----:B------:R-:W-:Y:S02]  /*0730*/  SEL R25, R16, R23, !P5 ;  /* 0x0000001710197207 */ /* 0x000fe40006800000 */
[----:B------:R-:W-:Y:S01]  /*0740*/  SEL R12, R12, R19, !P0 ;  /* 0x000000130c0c7207 */ /* 0x000fe20004000000 */
[-C--:B------:R-:W-:Y:S01]  /*0750*/  IMAD R19, R17, R0.reuse, R27 ;  /* 0x0000000011137224 */ /* 0x080fe200078e021b */
[----:B------:R0:W2:Y:S01]  /*0760*/  LDG.E R11, desc[UR6][R20.64] ;  /* 0x00000006140b7981 */ /* 0x0000a2000c1e1900 */
[----:B------:R-:W-:-:S02]  /*0770*/  IMAD R23, R25, R0, R15 ;  /* 0x0000000019177224 */ /* 0x000fc400078e020f */
[-CC-:B------:R-:W-:Y:S02]  /*0780*/  IMAD R17, R17, R0.reuse, R12.reuse ;  /* 0x0000000011117224 */ /* 0x180fe400078e020c */
[CC--:B------:R-:W-:Y:S02]  /*0790*/  IMAD R15, R13.reuse, R0.reuse, R27 ;  /* 0x000000000d0f7224 */ /* 0x0c0fe400078e021b */
[----:B------:R-:W-:Y:S02]  /*07a0*/  IMAD R29, R13, R0, R12 ;  /* 0x000000000d1d7224 */ /* 0x000fe400078e020c */
[----:B------:R-:W-:-:S04]  /*07b0*/  IMAD.WIDE R18, R19, 0x4, R4 ;  /* 0x0000000413127825 */ /* 0x000fc800078e0204 */
[----:B------:R-:W-:Y:S02]  /*07c0*/  IMAD.WIDE R16, R17, 0x4, R4 ;  /* 0x0000000411107825 */ /* 0x000fe400078e0204 */
[----:B------:R-:W2:Y:S02]  /*07d0*/  LDG.E R18, desc[UR6][R18.64] ;  /* 0x0000000612127981 */ /* 0x000ea4000c1e1900 */
[CC--:B------:R-:W-:Y:S02]  /*07e0*/  IMAD R27, R25.reuse, R0.reuse, R27 ;  /* 0x00000000191b7224 */ /* 0x0c0fe400078e021b */
[----:B------:R-:W-:Y:S01]  /*07f0*/  IMAD R25, R25, R0, R12 ;  /* 0x0000000019197224 */ /* 0x000fe200078e020c */
[----:B------:R-:W2:Y:S01]  /*0800*/  LDG.E R16, desc[UR6][R16.64] ;  /* 0x0000000610107981 */ /* 0x000ea2000c1e1900 */
[----:B------:R-:W-:-:S04]  /*0810*/  IMAD.WIDE R12, R15, 0x4, R4 ;  /* 0x000000040f0c7825 */ /* 0x000fc800078e0204 */
[--C-:B------:R-:W-:Y:S02]  /*0820*/  IMAD.WIDE R14, R29, 0x4, R4.reuse ;  /* 0x000000041d0e7825 */ /* 0x100fe400078e0204 */
[----:B------:R-:W3:Y:S02]  /*0830*/  LDG.E R12, desc[UR6][R12.64] ;  /* 0x000000060c0c7981 */ /* 0x000ee4000c1e1900 */
[--C-:B0-----:R-:W-:Y:S02]  /*0840*/  IMAD.WIDE R20, R23, 0x4, R4.reuse ;  /* 0x0000000417147825 */ /* 0x101fe400078e0204 */
[----:B------:R-:W3:Y:S02]  /*0850*/  LDG.E R14, desc[UR6][R14.64] ;  /* 0x000000060e0e7981 */ /* 0x000ee4000c1e1900 */
[--C-:B------:R-:W-:Y:S02]  /*0860*/  IMAD.WIDE R22, R27, 0x4, R4.reuse ;  /* 0x000000041b167825 */ /* 0x100fe400078e0204 */
[----:B------:R-:W4:Y:S02]  /*0870*/  LDG.E R21, desc[UR6][R20.64] ;  /* 0x0000000614157981 */ /* 0x000f24000c1e1900 */
[----:B------:R-:W-:-:S02]  /*0880*/  IMAD.WIDE R24, R25, 0x4, R4 ;  /* 0x0000000419187825 */ /* 0x000fc400078e0204 */
[----:B------:R-:W4:Y:S04]  /*0890*/  LDG.E R22, desc[UR6][R22.64] ;  /* 0x0000000616167981 */ /* 0x000f28000c1e1900 */
[----:B------:R-:W5:Y:S01]  /*08a0*/  LDG.E R24, desc[UR6][R24.64] ;  /* 0x0000000618187981 */ /* 0x000f62000c1e1900 */
[----:B------:R-:W-:Y:S01]  /*08b0*/  BSSY.RECONVERGENT B0, `(.L_x_0) ;  /* 0x0000014000007945 */ /* 0x000fe20003800200 */
[----:B--2---:R-:W-:-:S04]  /*08c0*/  IADD3 R11, PT, PT, R16, R11, R18 ;  /* 0x0000000b100b7210 */ /* 0x004fc80007ffe012 */
[----:B---3--:R-:W-:-:S04]  /*08d0*/  IADD3 R11, PT, PT, R14, R11, R12 ;  /* 0x0000000b0e0b7210 */ /* 0x008fc80007ffe00c */
[----:B----4-:R-:W-:-:S05]  /*08e0*/  IADD3 R11, PT, PT, R21, R11, R22 ;  /* 0x0000000b150b7210 */ /* 0x010fca0007ffe016 */
[----:B-----5:R-:W-:-:S05]  /*08f0*/  IMAD.IADD R11, R11, 0x1, R24 ;  /* 0x000000010b0b7824 */ /* 0x020fca00078e0218 */
[----:B------:R-:W-:-:S13]  /*0900*/  ISETP.NE.AND P0, PT, R11, 0x3, PT ;  /* 0x000000030b00780c */ /* 0x000fda0003f05270 */
[----:B------:R-:W-:Y:S05]  /*0910*/  @!P0 BRA `(.L_x_1) ;  /* 0x0000000000288947 */ /* 0x000fea0003800000 */
[----:B------:R-:W-:-:S13]  /*0920*/  ISETP.NE.AND P0, PT, R11, 0x2, PT ;  /* 0x000000020b00780c */ /* 0x000fda0003f05270 */
[----:B------:R-:W-:Y:S05]  /*0930*/  @P0 BRA `(.L_x_2) ;  /* 0x0000000000140947 */ /* 0x000fea0003800000 */
[----:B------:R-:W-:-:S06]  /*0940*/  IMAD.WIDE R12, R7, 0x4, R4 ;  /* 0x00000004070c7825 */ /* 0x000fcc00078e0204 */
[----:B------:R-:W2:Y:S01]  /*0950*/  LDG.E R13, desc[UR6][R12.64] ;  /* 0x000000060c0d7981 */ /* 0x000ea2000c1e1900 */
[----:B------:R-:W-:-:S05]  /*0960*/  IMAD.WIDE R14, R7, 0x4, R2 ;  /* 0x00000004070e7825 */ /* 0x000fca00078e0202 */
[----:B--2---:R0:W-:Y:S01]  /*0970*/  STG.E desc[UR6][R14.64], R13 ;  /* 0x0000000d0e007986 */ /* 0x0041e2000c101906 */
[----:B------:R-:W-:Y:S05]  /*0980*/  BRA `(.L_x_3) ;  /* 0x0000000000187947 */ /* 0x000fea0003800000 */
.L_x_2:
[----:B------:R-:W-:-:S05]  /*0990*/  IMAD.WIDE R12, R7, 0x4, R2 ;  /* 0x00000004070c7825 */ /* 0x000fca00078e0202 */
[----:B------:R1:W-:Y:S01]  /*09a0*/  STG.E desc[UR6][R12.64], RZ ;  /* 0x000000ff0c007986 */ /* 0x0003e2000c101906 */
[----:B------:R-:W-:Y:S05]  /*09b0*/  BRA `(.L_x_3) ;  /* 0x00000000000c7947 */ /* 0x000fea0003800000 */
.L_x_1:
[----:B------:R-:W-:Y:S01]  /*09c0*/  MOV R11, 0x1 ;  /* 0x00000001000b7802 */ /* 0x000fe20000000f00 */
[----:B------:R-:W-:-:S05]  /*09d0*/  IMAD.WIDE R12, R7, 0x4, R2 ;  /* 0x00000004070c7825 */ /* 0x000fca00078e0202 */
[----:B------:R2:W-:Y:S02]  /*09e0*/  STG.E desc[UR6][R12.64], R11 ;  /* 0x0000000b0c007986 */ /* 0x0005e4000c101906 */
.L_x_3:
[----:B------:R-:W-:Y:S05]  /*09f0*/  BSYNC.RECONVERGENT B0 ;  /* 0x0000000000007941 */ /* 0x000fea0003800200 */
.L_x_0:
[----:B------:R-:W-:-:S05]  /*0a00*/  IMAD.IADD R7, R8, 0x1, R7 ;  /* 0x0000000108077824 */ /* 0x000fca00078e0207 */
[----:B------:R-:W-:-:S13]  /*0a10*/  ISETP.GE.AND P0, PT, R7, UR5, PT ;  /* 0x0000000507007c0c */ /* 0x000fda000bf06270 */
[----:B------:R-:W-:Y:S05]  /*0a20*/  @!P0 BRA `(.L_x_4) ;  /* 0xfffffff400dc8947 */ /* 0x000fea000383ffff */
[----:B------:R-:W-:Y:S05]  /*0a30*/  EXIT ;  /* 0x000000000000794d */ /* 0x000fea0003800000 */
.L_x_5:
[----:B------:R-:W-:-:S00]  /*0a40*/  BRA `(.L_x_5) ;  /* 0xfffffffc00fc7947 */ /* 0x000fc0000383ffff */
[----:B------:R-:W-:-:S00]  /*0a50*/  NOP ;  /* 0x0000000000007918 */ /* 0x000fc00000000000 */
        /* <DEDUP_REMOVED lines=10> */
.L_x_6:


//--------------------- .nv.shared.reserved.0     --------------------------
	.section	.nv.shared.reserved.0,"aw",@nobits
	.weak		__nv_reservedSMEM_offset_0_alias
	.size		__nv_reservedSMEM_offset_0_alias, 0, 64
	.other		__nv_reservedSMEM_offset_0_alias,@"STO_CUDA_RESERVED_SHARED STV_DEFAULT"
__nv_reservedSMEM_offset_0_alias:
	.zero		0
	.zero		64


//--------------------- .nv.constant0._Z7cudaRuniiiPiS_ --------------------------
	.section	.nv.constant0._Z7cudaRuniiiPiS_,"a",@progbits
	.sectionflags	@""
	.align	4
.nv.constant0._Z7cudaRuniiiPiS_:
	.zero		928


//--------------------- SYMBOLS --------------------------

	.type		.nv.reservedSmem.offset0,@object
	.size		.nv.reservedSmem.offset0,0x4
